//
// Generated by NVIDIA NVVM Compiler
//
// Compiler Build ID: CL-36424714
// Cuda compilation tools, release 13.0, V13.0.88
// Based on NVVM 20.0.0
//

.version 9.0
.target sm_100
.address_size 64

	// .globl	_Z6warmupPf

.visible .entry _Z6warmupPf(
	.param .u64 .ptr .align 1 _Z6warmupPf_param_0
)
{
	.reg .pred 	%p<2>;
	.reg .b32 	%r<10>;
	.reg .b32 	%f<2>;
	.reg .b64 	%rd<5>;

	ld.param.u64 	%rd1, [_Z6warmupPf_param_0];
	cvta.to.global.u64 	%rd2, %rd1;
	mov.u32 	%r1, %ctaid.x;
	mov.u32 	%r2, %ntid.x;
	mov.u32 	%r3, %tid.x;
	mad.lo.s32 	%r4, %r1, %r2, %r3;
	shr.s32 	%r5, %r4, 31;
	shr.u32 	%r6, %r5, 27;
	add.s32 	%r7, %r4, %r6;
	shr.u32 	%r8, %r7, 5;
	and.b32  	%r9, %r8, 1;
	setp.eq.b32 	%p1, %r9, 1;
	selp.f32 	%f1, 0f43480000, 0f42C80000, %p1;
	mul.wide.s32 	%rd3, %r4, 4;
	add.s64 	%rd4, %rd2, %rd3;
	st.global.f32 	[%rd4], %f1;
	ret;

}
	// .globl	_Z12math_kernel0Pf
.visible .entry _Z12math_kernel0Pf(
	.param .u64 .ptr .align 1 _Z12math_kernel0Pf_param_0
)
{
	.reg .pred 	%p<2>;
	.reg .b32 	%r<6>;
	.reg .b32 	%f<2>;
	.reg .b64 	%rd<5>;

	ld.param.u64 	%rd1, [_Z12math_kernel0Pf_param_0];
	cvta.to.global.u64 	%rd2, %rd1;
	mov.u32 	%r1, %ctaid.x;
	mov.u32 	%r2, %ntid.x;
	mov.u32 	%r3, %tid.x;
	mad.lo.s32 	%r4, %r1, %r2, %r3;
	and.b32  	%r5, %r4, 1;
	setp.eq.b32 	%p1, %r5, 1;
	selp.f32 	%f1, 0f43480000, 0f42C80000, %p1;
	mul.wide.s32 	%rd3, %r4, 4;
	add.s64 	%rd4, %rd2, %rd3;
	st.global.f32 	[%rd4], %f1;
	ret;

}
	// .globl	_Z12math_kernel1Pf
.visible .entry _Z12math_kernel1Pf(
	.param .u64 .ptr .align 1 _Z12math_kernel1Pf_param_0
)
{
	.reg .pred 	%p<2>;
	.reg .b32 	%r<10>;
	.reg .b32 	%f<2>;
	.reg .b64 	%rd<5>;

	ld.param.u64 	%rd1, [_Z12math_kernel1Pf_param_0];
	cvta.to.global.u64 	%rd2, %rd1;
	mov.u32 	%r1, %ctaid.x;
	mov.u32 	%r2, %ntid.x;
	mov.u32 	%r3, %tid.x;
	mad.lo.s32 	%r4, %r1, %r2, %r3;
	shr.s32 	%r5, %r4, 31;
	shr.u32 	%r6, %r5, 27;
	add.s32 	%r7, %r4, %r6;
	shr.u32 	%r8, %r7, 5;
	and.b32  	%r9, %r8, 1;
	setp.eq.b32 	%p1, %r9, 1;
	selp.f32 	%f1, 0f43480000, 0f42C80000, %p1;
	mul.wide.s32 	%rd3, %r4, 4;
	add.s64 	%rd4, %rd2, %rd3;
	st.global.f32 	[%rd4], %f1;
	ret;

}
	// .globl	_Z12math_kernel2Pf
.visible .entry _Z12math_kernel2Pf(
	.param .u64 .ptr .align 1 _Z12math_kernel2Pf_param_0
)
{
	.reg .pred 	%p<2>;
	.reg .b32 	%r<6>;
	.reg .b32 	%f<2>;
	.reg .b64 	%rd<5>;

	ld.param.u64 	%rd1, [_Z12math_kernel2Pf_param_0];
	cvta.to.global.u64 	%rd2, %rd1;
	mov.u32 	%r1, %ctaid.x;
	mov.u32 	%r2, %ntid.x;
	mov.u32 	%r3, %tid.x;
	mad.lo.s32 	%r4, %r1, %r2, %r3;
	and.b32  	%r5, %r4, 1;
	setp.eq.b32 	%p1, %r5, 1;
	selp.f32 	%f1, 0f43480000, 0f42C80000, %p1;
	mul.wide.s32 	%rd3, %r4, 4;
	add.s64 	%rd4, %rd2, %rd3;
	st.global.f32 	[%rd4], %f1;
	ret;

}
	// .globl	_Z12math_kernel3Pf
.visible .entry _Z12math_kernel3Pf(
	.param .u64 .ptr .align 1 _Z12math_kernel3Pf_param_0
)
{
	.reg .b32 	%r<6>;
	.reg .b64 	%rd<5>;

	ld.param.u64 	%rd1, [_Z12math_kernel3Pf_param_0];
	cvta.to.global.u64 	%rd2, %rd1;
	mov.u32 	%r1, %ctaid.x;
	mov.u32 	%r2, %ntid.x;
	mov.u32 	%r3, %tid.x;
	mad.lo.s32 	%r4, %r1, %r2, %r3;
	mul.wide.s32 	%rd3, %r4, 4;
	add.s64 	%rd4, %rd2, %rd3;
	mov.b32 	%r5, 1128792064;
	st.global.u32 	[%rd4], %r5;
	ret;

}


// ===== COMPILED SASS (sm_100) =====

	.target	sm_100

	.elftype	@"ET_EXEC"


//--------------------- .note.nv.tkinfo           --------------------------
	.section	.note.nv.tkinfo,"",@"SHT_NOTE"
	.sectionflags	@"SHF_NOTE_NV_TKINFO"
	.tkinfo
        /*0018*/ 	.word	0x00000002
        /*0030*/ 	.string	""
        /*0030*/ 	.string	"ptxas"
        /*0030*/ 	.string	"Cuda compilation tools, release 13.0, V13.0.88"
        /*0030*/ 	.string	"Build cuda_13.0.r13.0/compiler.36424714_0"
        /*0030*/ 	.string	"-arch sm_100 -m 64 "



//--------------------- .note.nv.cuinfo           --------------------------
	.section	.note.nv.cuinfo,"",@"SHT_NOTE"
	.sectionflags	@"SHF_NOTE_NV_CUINFO"
        /*0018*/ 	.short	0x0002
        /*001a*/ 	.short	0x0064
        /*001c*/ 	.short	0x0082
	.zero		2


//--------------------- .nv.info                  --------------------------
	.section	.nv.info,"",@"SHT_CUDA_INFO"
	.align	4


	//----- nvinfo : EIATTR_REGCOUNT
	.align		4
        /*0000*/ 	.byte	0x04, 0x2f
        /*0002*/ 	.short	(.L_1 - .L_0)
	.align		4
.L_0:
        /*0004*/ 	.word	index@(_Z6warmupPf)
        /*0008*/ 	.word	0x00000008


	//----- nvinfo : EIATTR_FRAME_SIZE
	.align		4
.L_1:
        /*000c*/ 	.byte	0x04, 0x11
        /*000e*/ 	.short	(.L_3 - .L_2)
	.align		4
.L_2:
        /*0010*/ 	.word	index@(_Z6warmupPf)
        /*0014*/ 	.word	0x00000000


	//----- nvinfo : EIATTR_REGCOUNT
	.align		4
.L_3:
        /*0018*/ 	.byte	0x04, 0x2f
        /*001a*/ 	.short	(.L_5 - .L_4)
	.align		4
.L_4:
        /*001c*/ 	.word	index@(_Z12math_kernel0Pf)
        /*0020*/ 	.word	0x00000008


	//----- nvinfo : EIATTR_FRAME_SIZE
	.align		4
.L_5:
        /*0024*/ 	.byte	0x04, 0x11
        /*0026*/ 	.short	(.L_7 - .L_6)
	.align		4
.L_6:
        /*0028*/ 	.word	index@(_Z12math_kernel0Pf)
        /*002c*/ 	.word	0x00000000


	//----- nvinfo : EIATTR_REGCOUNT
	.align		4
.L_7:
        /*0030*/ 	.byte	0x04, 0x2f
        /*0032*/ 	.short	(.L_9 - .L_8)
	.align		4
.L_8:
        /*0034*/ 	.word	index@(_Z12math_kernel1Pf)
        /*0038*/ 	.word	0x00000008


	//----- nvinfo : EIATTR_FRAME_SIZE
	.align		4
.L_9:
        /*003c*/ 	.byte	0x04, 0x11
        /*003e*/ 	.short	(.L_11 - .L_10)
	.align		4
.L_10:
        /*0040*/ 	.word	index@(_Z12math_kernel1Pf)
        /*0044*/ 	.word	0x00000000


	//----- nvinfo : EIATTR_REGCOUNT
	.align		4
.L_11:
        /*0048*/ 	.byte	0x04, 0x2f
        /*004a*/ 	.short	(.L_13 - .L_12)
	.align		4
.L_12:
        /*004c*/ 	.word	index@(_Z12math_kernel2Pf)
        /*0050*/ 	.word	0x00000008


	//----- nvinfo : EIATTR_FRAME_SIZE
	.align		4
.L_13:
        /*0054*/ 	.byte	0x04, 0x11
        /*0056*/ 	.short	(.L_15 - .L_14)
	.align		4
.L_14:
        /*0058*/ 	.word	index@(_Z12math_kernel2Pf)
        /*005c*/ 	.word	0x00000000


	//----- nvinfo : EIATTR_REGCOUNT
	.align		4
.L_15:
        /*0060*/ 	.byte	0x04, 0x2f
        /*0062*/ 	.short	(.L_17 - .L_16)
	.align		4
.L_16:
        /*0064*/ 	.word	index@(_Z12math_kernel3Pf)
        /*0068*/ 	.word	0x0000000a


	//----- nvinfo : EIATTR_FRAME_SIZE
	.align		4
.L_17:
        /*006c*/ 	.byte	0x04, 0x11
        /*006e*/ 	.short	(.L_19 - .L_18)
	.align		4
.L_18:
        /*0070*/ 	.word	index@(_Z12math_kernel3Pf)
        /*0074*/ 	.word	0x00000000


	//----- nvinfo : EIATTR_MIN_STACK_SIZE
	.align		4
.L_19:
        /*0078*/ 	.byte	0x04, 0x12
        /*007a*/ 	.short	(.L_21 - .L_20)
	.align		4
.L_20:
        /*007c*/ 	.word	index@(_Z12math_kernel3Pf)
        /*0080*/ 	.word	0x00000000


	//----- nvinfo : EIATTR_MIN_STACK_SIZE
	.align		4
.L_21:
        /*0084*/ 	.byte	0x04, 0x12
        /*0086*/ 	.short	(.L_23 - .L_22)
	.align		4
.L_22:
        /*0088*/ 	.word	index@(_Z12math_kernel2Pf)
        /*008c*/ 	.word	0x00000000


	//----- nvinfo : EIATTR_MIN_STACK_SIZE
	.align		4
.L_23:
        /*0090*/ 	.byte	0x04, 0x12
        /*0092*/ 	.short	(.L_25 - .L_24)
	.align		4
.L_24:
        /*0094*/ 	.word	index@(_Z12math_kernel1Pf)
        /*0098*/ 	.word	0x00000000


	//----- nvinfo : EIATTR_MIN_STACK_SIZE
	.align		4
.L_25:
        /*009c*/ 	.byte	0x04, 0x12
        /*009e*/ 	.short	(.L_27 - .L_26)
	.align		4
.L_26:
        /*00a0*/ 	.word	index@(_Z12math_kernel0Pf)
        /*00a4*/ 	.word	0x00000000


	//----- nvinfo : EIATTR_MIN_STACK_SIZE
	.align		4
.L_27:
        /*00a8*/ 	.byte	0x04, 0x12
        /*00aa*/ 	.short	(.L_29 - .L_28)
	.align		4
.L_28:
        /*00ac*/ 	.word	index@(_Z6warmupPf)
        /*00b0*/ 	.word	0x00000000
.L_29:


//--------------------- .nv.compat                --------------------------
	.section	.nv.compat,"",@"SHT_CUDA_COMPAT_INFO"
	.align	4
        /*0000*/ 	.byte	0x02, 0x09, 0x00, 0x00, 0x02, 0x02, 0x01, 0x00, 0x02, 0x05, 0x05, 0x00, 0x03, 0x07, 0x01, 0x01
        /*0010*/ 	.byte	0x02, 0x03, 0x00, 0x00, 0x02, 0x06, 0x01, 0x00, 0x04, 0x0b, 0x08, 0x00, 0x09, 0x00, 0x00, 0x00
        /*0020*/ 	.byte	0x00, 0x00, 0x00, 0x00


//--------------------- .nv.info._Z12math_kernel3Pf --------------------------
	.section	.nv.info._Z12math_kernel3Pf,"",@"SHT_CUDA_INFO"
	.sectionflags	@""
	.align	4


	//----- nvinfo : EIATTR_CUDA_API_VERSION
	.align		4
        /*0000*/ 	.byte	0x04, 0x37
        /*0002*/ 	.short	(.L_31 - .L_30)
.L_30:
        /*0004*/ 	.word	0x00000082


	//----- nvinfo : EIATTR_KPARAM_INFO
	.align		4
.L_31:
        /*0008*/ 	.byte	0x04, 0x17
        /*000a*/ 	.short	(.L_33 - .L_32)
.L_32:
        /*000c*/ 	.word	0x00000000
        /*0010*/ 	.short	0x0000
        /*0012*/ 	.short	0x0000
        /*0014*/ 	.byte	0x00, 0xf5, 0x21, 0x00


	//----- nvinfo : EIATTR_SPARSE_MMA_MASK
	.align		4
.L_33:
        /*0018*/ 	.byte	0x03, 0x50
        /*001a*/ 	.short	0x0000


	//----- nvinfo : EIATTR_MAXREG_COUNT
	.align		4
        /*001c*/ 	.byte	0x03, 0x1b
        /*001e*/ 	.short	0x00ff


	//----- nvinfo : EIATTR_MERCURY_ISA_VERSION
	.align		4
        /*0020*/ 	.byte	0x03, 0x5f
        /*0022*/ 	.short	0x0101


	//----- nvinfo : EIATTR_VRC_CTA_INIT_COUNT
	.align		4
        /*0024*/ 	.byte	0x02, 0x4a
	.zero		1
	.zero		1


	//----- nvinfo : EIATTR_EXIT_INSTR_OFFSETS
	.align		4
        /*0028*/ 	.byte	0x04, 0x1c
        /*002a*/ 	.short	(.L_35 - .L_34)


	//   ....[0]....
.L_34:
        /*002c*/ 	.word	0x000000a0


	//----- nvinfo : EIATTR_CBANK_PARAM_SIZE
	.align		4
.L_35:
        /*0030*/ 	.byte	0x03, 0x19
        /*0032*/ 	.short	0x0008


	//----- nvinfo : EIATTR_PARAM_CBANK
	.align		4
        /*0034*/ 	.byte	0x04, 0x0a
        /*0036*/ 	.short	(.L_37 - .L_36)
	.align		4
.L_36:
        /*0038*/ 	.word	index@(.nv.constant0._Z12math_kernel3Pf)
        /*003c*/ 	.short	0x0380
        /*003e*/ 	.short	0x0008


	//----- nvinfo : EIATTR_SW_WAR
	.align		4
.L_37:
        /*0040*/ 	.byte	0x04, 0x36
        /*0042*/ 	.short	(.L_39 - .L_38)
.L_38:
        /*0044*/ 	.word	0x00000008
.L_39:


//--------------------- .nv.info._Z12math_kernel2Pf --------------------------
	.section	.nv.info._Z12math_kernel2Pf,"",@"SHT_CUDA_INFO"
	.sectionflags	@""
	.align	4


	//----- nvinfo : EIATTR_CUDA_API_VERSION
	.align		4
        /*0000*/ 	.byte	0x04, 0x37
        /*0002*/ 	.short	(.L_41 - .L_40)
.L_40:
        /*0004*/ 	.word	0x00000082


	//----- nvinfo : EIATTR_KPARAM_INFO
	.align		4
.L_41:
        /*0008*/ 	.byte	0x04, 0x17
        /*000a*/ 	.short	(.L_43 - .L_42)
.L_42:
        /*000c*/ 	.word	0x00000000
        /*0010*/ 	.short	0x0000
        /*0012*/ 	.short	0x0000
        /*0014*/ 	.byte	0x00, 0xf5, 0x21, 0x00


	//----- nvinfo : EIATTR_SPARSE_MMA_MASK
	.align		4
.L_43:
        /*0018*/ 	.byte	0x03, 0x50
        /*001a*/ 	.short	0x0000


	//----- nvinfo : EIATTR_MAXREG_COUNT
	.align		4
        /*001c*/ 	.byte	0x03, 0x1b
        /*001e*/ 	.short	0x00ff


	//----- nvinfo : EIATTR_MERCURY_ISA_VERSION
	.align		4
        /*0020*/ 	.byte	0x03, 0x5f
        /*0022*/ 	.short	0x0101


	//----- nvinfo : EIATTR_VRC_CTA_INIT_COUNT
	.align		4
        /*0024*/ 	.byte	0x02, 0x4a
	.zero		1
	.zero		1


	//----- nvinfo : EIATTR_EXIT_INSTR_OFFSETS
	.align		4
        /*0028*/ 	.byte	0x04, 0x1c
        /*002a*/ 	.short	(.L_45 - .L_44)


	//   ....[0]....
.L_44:
        /*002c*/ 	.word	0x000000d0


	//----- nvinfo : EIATTR_CBANK_PARAM_SIZE
	.align		4
.L_45:
        /*0030*/ 	.byte	0x03, 0x19
        /*0032*/ 	.short	0x0008


	//----- nvinfo : EIATTR_PARAM_CBANK
	.align		4
        /*0034*/ 	.byte	0x04, 0x0a
        /*0036*/ 	.short	(.L_47 - .L_46)
	.align		4
.L_46:
        /*0038*/ 	.word	index@(.nv.constant0._Z12math_kernel2Pf)
        /*003c*/ 	.short	0x0380
        /*003e*/ 	.short	0x0008


	//----- nvinfo : EIATTR_SW_WAR
	.align		4
.L_47:
        /*0040*/ 	.byte	0x04, 0x36
        /*0042*/ 	.short	(.L_49 - .L_48)
.L_48:
        /*0044*/ 	.word	0x00000008
.L_49:


//--------------------- .nv.info._Z12math_kernel1Pf --------------------------
	.section	.nv.info._Z12math_kernel1Pf,"",@"SHT_CUDA_INFO"
	.sectionflags	@""
	.align	4


	//----- nvinfo : EIATTR_CUDA_API_VERSION
	.align		4
        /*0000*/ 	.byte	0x04, 0x37
        /*0002*/ 	.short	(.L_51 - .L_50)
.L_50:
        /*0004*/ 	.word	0x00000082


	//----- nvinfo : EIATTR_KPARAM_INFO
	.align		4
.L_51:
        /*0008*/ 	.byte	0x04, 0x17
        /*000a*/ 	.short	(.L_53 - .L_52)
.L_52:
        /*000c*/ 	.word	0x00000000
        /*0010*/ 	.short	0x0000
        /*0012*/ 	.short	0x0000
        /*0014*/ 	.byte	0x00, 0xf5, 0x21, 0x00


	//----- nvinfo : EIATTR_SPARSE_MMA_MASK
	.align		4
.L_53:
        /*0018*/ 	.byte	0x03, 0x50
        /*001a*/ 	.short	0x0000


	//----- nvinfo : EIATTR_MAXREG_COUNT
	.align		4
        /*001c*/ 	.byte	0x03, 0x1b
        /*001e*/ 	.short	0x00ff


	//----- nvinfo : EIATTR_MERCURY_ISA_VERSION
	.align		4
        /*0020*/ 	.byte	0x03, 0x5f
        /*0022*/ 	.short	0x0101


	//----- nvinfo : EIATTR_VRC_CTA_INIT_COUNT
	.align		4
        /*0024*/ 	.byte	0x02, 0x4a
	.zero		1
	.zero		1


	//----- nvinfo : EIATTR_EXIT_INSTR_OFFSETS
	.align		4
        /*0028*/ 	.byte	0x04, 0x1c
        /*002a*/ 	.short	(.L_55 - .L_54)


	//   ....[0]....
.L_54:
        /*002c*/ 	.word	0x00000100


	//----- nvinfo : EIATTR_CBANK_PARAM_SIZE
	.align		4
.L_55:
        /*0030*/ 	.byte	0x03, 0x19
        /*0032*/ 	.short	0x0008


	//----- nvinfo : EIATTR_PARAM_CBANK
	.align		4
        /*0034*/ 	.byte	0x04, 0x0a
        /*0036*/ 	.short	(.L_57 - .L_56)
	.align		4
.L_56:
        /*0038*/ 	.word	index@(.nv.constant0._Z12math_kernel1Pf)
        /*003c*/ 	.short	0x0380
        /*003e*/ 	.short	0x0008


	//----- nvinfo : EIATTR_SW_WAR
	.align		4
.L_57:
        /*0040*/ 	.byte	0x04, 0x36
        /*0042*/ 	.short	(.L_59 - .L_58)
.L_58:
        /*0044*/ 	.word	0x00000008
.L_59:


//--------------------- .nv.info._Z12math_kernel0Pf --------------------------
	.section	.nv.info._Z12math_kernel0Pf,"",@"SHT_CUDA_INFO"
	.sectionflags	@""
	.align	4


	//----- nvinfo : EIATTR_CUDA_API_VERSION
	.align		4
        /*0000*/ 	.byte	0x04, 0x37
        /*0002*/ 	.short	(.L_61 - .L_60)
.L_60:
        /*0004*/ 	.word	0x00000082


	//----- nvinfo : EIATTR_KPARAM_INFO
	.align		4
.L_61:
        /*0008*/ 	.byte	0x04, 0x17
        /*000a*/ 	.short	(.L_63 - .L_62)
.L_62:
        /*000c*/ 	.word	0x00000000
        /*0010*/ 	.short	0x0000
        /*0012*/ 	.short	0x0000
        /*0014*/ 	.byte	0x00, 0xf5, 0x21, 0x00


	//----- nvinfo : EIATTR_SPARSE_MMA_MASK
	.align		4
.L_63:
        /*0018*/ 	.byte	0x03, 0x50
        /*001a*/ 	.short	0x0000


	//----- nvinfo : EIATTR_MAXREG_COUNT
	.align		4
        /*001c*/ 	.byte	0x03, 0x1b
        /*001e*/ 	.short	0x00ff


	//----- nvinfo : EIATTR_MERCURY_ISA_VERSION
	.align		4
        /*0020*/ 	.byte	0x03, 0x5f
        /*0022*/ 	.short	0x0101


	//----- nvinfo : EIATTR_VRC_CTA_INIT_COUNT
	.align		4
        /*0024*/ 	.byte	0x02, 0x4a
	.zero		1
	.zero		1


	//----- nvinfo : EIATTR_EXIT_INSTR_OFFSETS
	.align		4
        /*0028*/ 	.byte	0x04, 0x1c
        /*002a*/ 	.short	(.L_65 - .L_64)


	//   ....[0]....
.L_64:
        /*002c*/ 	.word	0x000000d0


	//----- nvinfo : EIATTR_CBANK_PARAM_SIZE
	.align		4
.L_65:
        /*0030*/ 	.byte	0x03, 0x19
        /*0032*/ 	.short	0x0008


	//----- nvinfo : EIATTR_PARAM_CBANK
	.align		4
        /*0034*/ 	.byte	0x04, 0x0a
        /*0036*/ 	.short	(.L_67 - .L_66)
	.align		4
.L_66:
        /*0038*/ 	.word	index@(.nv.constant0._Z12math_kernel0Pf)
        /*003c*/ 	.short	0x0380
        /*003e*/ 	.short	0x0008


	//----- nvinfo : EIATTR_SW_WAR
	.align		4
.L_67:
        /*0040*/ 	.byte	0x04, 0x36
        /*0042*/ 	.short	(.L_69 - .L_68)
.L_68:
        /*0044*/ 	.word	0x00000008
.L_69:


//--------------------- .nv.info._Z6warmupPf      --------------------------
	.section	.nv.info._Z6warmupPf,"",@"SHT_CUDA_INFO"
	.sectionflags	@""
	.align	4


	//----- nvinfo : EIATTR_CUDA_API_VERSION
	.align		4
        /*0000*/ 	.byte	0x04, 0x37
        /*0002*/ 	.short	(.L_71 - .L_70)
.L_70:
        /*0004*/ 	.word	0x00000082


	//----- nvinfo : EIATTR_KPARAM_INFO
	.align		4
.L_71:
        /*0008*/ 	.byte	0x04, 0x17
        /*000a*/ 	.short	(.L_73 - .L_72)
.L_72:
        /*000c*/ 	.word	0x00000000
        /*0010*/ 	.short	0x0000
        /*0012*/ 	.short	0x0000
        /*0014*/ 	.byte	0x00, 0xf5, 0x21, 0x00


	//----- nvinfo : EIATTR_SPARSE_MMA_MASK
	.align		4
.L_73:
        /*0018*/ 	.byte	0x03, 0x50
        /*001a*/ 	.short	0x0000


	//----- nvinfo : EIATTR_MAXREG_COUNT
	.align		4
        /*001c*/ 	.byte	0x03, 0x1b
        /*001e*/ 	.short	0x00ff


	//----- nvinfo : EIATTR_MERCURY_ISA_VERSION
	.align		4
        /*0020*/ 	.byte	0x03, 0x5f
        /*0022*/ 	.short	0x0101


	//----- nvinfo : EIATTR_VRC_CTA_INIT_COUNT
	.align		4
        /*0024*/ 	.byte	0x02, 0x4a
	.zero		1
	.zero		1


	//----- nvinfo : EIATTR_EXIT_INSTR_OFFSETS
	.align		4
        /*0028*/ 	.byte	0x04, 0x1c
        /*002a*/ 	.short	(.L_75 - .L_74)


	//   ....[0]....
.L_74:
        /*002c*/ 	.word	0x00000100


	//----- nvinfo : EIATTR_CBANK_PARAM_SIZE
	.align		4
.L_75:
        /*0030*/ 	.byte	0x03, 0x19
        /*0032*/ 	.short	0x0008


	//----- nvinfo : EIATTR_PARAM_CBANK
	.align		4
        /*0034*/ 	.byte	0x04, 0x0a
        /*0036*/ 	.short	(.L_77 - .L_76)
	.align		4
.L_76:
        /*0038*/ 	.word	index@(.nv.constant0._Z6warmupPf)
        /*003c*/ 	.short	0x0380
        /*003e*/ 	.short	0x0008


	//----- nvinfo : EIATTR_SW_WAR
	.align		4
.L_77:
        /*0040*/ 	.byte	0x04, 0x36
        /*0042*/ 	.short	(.L_79 - .L_78)
.L_78:
        /*0044*/ 	.word	0x00000008
.L_79:


//--------------------- .nv.callgraph             --------------------------
	.section	.nv.callgraph,"",@"SHT_CUDA_CALLGRAPH"
	.align	4
	.sectionentsize	8
	.align		4
        /*0000*/ 	.word	0x00000000
	.align		4
        /*0004*/ 	.word	0xffffffff
	.align		4
        /*0008*/ 	.word	0x00000000
	.align		4
        /*000c*/ 	.word	0xfffffffe
	.align		4
        /*0010*/ 	.word	0x00000000
	.align		4
        /*0014*/ 	.word	0xfffffffd
	.align		4
        /*0018*/ 	.word	0x00000000
	.align		4
        /*001c*/ 	.word	0xfffffffc


//--------------------- .text._Z12math_kernel3Pf  --------------------------
	.section	.text._Z12math_kernel3Pf,"ax",@progbits
	.align	128
        .global         _Z12math_kernel3Pf
        .type           _Z12math_kernel3Pf,@function
        .size           _Z12math_kernel3Pf,(.L_x_5 - _Z12math_kernel3Pf)
        .other          _Z12math_kernel3Pf,@"STO_CUDA_ENTRY STV_DEFAULT"
_Z12math_kernel3Pf:
.text._Z12math_kernel3Pf:
[----:B------:R-:W-:Y:S01]  /*0000*/  LDC R1, c[0x0][0x37c] ;  /* 0x0000df00ff017b82 */ /* 0x000fe20000000800 */
[----:B------:R-:W0:Y:S07]  /*0010*/  S2R R0, SR_TID.X ;  /* 0x0000000000007919 */ /* 0x000e2e0000002100 */
[----:B------:R-:W0:Y:S01]  /*0020*/  S2UR UR6, SR_CTAID.X ;  /* 0x00000000000679c3 */ /* 0x000e220000002500 */
[----:B------:R-:W1:Y:S01]  /*0030*/  LDCU.64 UR4, c[0x0][0x358] ;  /* 0x00006b00ff0477ac */ /* 0x000e620008000a00 */
[----:B------:R-:W-:-:S06]  /*0040*/  HFMA2 R7, -RZ, RZ, 3.640625, 0 ;  /* 0x43480000ff077431 */ /* 0x000fcc00000001ff */
[----:B------:R-:W0:Y:S08]  /*0050*/  LDC R5, c[0x0][0x360] ;  /* 0x0000d800ff057b82 */ /* 0x000e300000000800 */
[----:B------:R-:W2:Y:S01]  /*0060*/  LDC.64 R2, c[0x0][0x380] ;  /* 0x0000e000ff027b82 */ /* 0x000ea20000000a00 */
[----:B0-----:R-:W-:-:S04]  /*0070*/  IMAD R5, R5, UR6, R0 ;  /* 0x0000000605057c24 */ /* 0x001fc8000f8e0200 */
[----:B--2---:R-:W-:-:S05]  /*0080*/  IMAD.WIDE R2, R5, 0x4, R2 ;  /* 0x0000000405027825 */ /* 0x004fca00078e0202 */
[----:B-1----:R-:W-:Y:S01]  /*0090*/  STG.E desc[UR4][R2.64], R7 ;  /* 0x0000000702007986 */ /* 0x002fe2000c101904 */
[----:B------:R-:W-:Y:S05]  /*00a0*/  EXIT ;  /* 0x000000000000794d */ /* 0x000fea0003800000 */
.L_x_0:
[----:B------:R-:W-:-:S00]  /*00b0*/  BRA `(.L_x_0) ;  /* 0xfffffffc00fc7947 */ /* 0x000fc0000383ffff */
[----:B------:R-:W-:-:S00]  /*00c0*/  NOP ;  /* 0x0000000000007918 */ /* 0x000fc00000000000 */
        /* <DEDUP_REMOVED lines=11> */
.L_x_5:


//--------------------- .text._Z12math_kernel2Pf  --------------------------
	.section	.text._Z12math_kernel2Pf,"ax",@progbits
	.align	128
        .global         _Z12math_kernel2Pf
        .type           _Z12math_kernel2Pf,@function
        .size           _Z12math_kernel2Pf,(.L_x_6 - _Z12math_kernel2Pf)
        .other          _Z12math_kernel2Pf,@"STO_CUDA_ENTRY STV_DEFAULT"
_Z12math_kernel2Pf:
.text._Z12math_kernel2Pf:
[----:B------:R-:W-:Y:S01]  /*0000*/  LDC R1, c[0x0][0x37c] ;  /* 0x0000df00ff017b82 */ /* 0x000fe20000000800 */
[----:B------:R-:W0:Y:S07]  /*0010*/  S2R R0, SR_TID.X ;  /* 0x0000000000007919 */ /* 0x000e2e0000002100 */
[----:B------:R-:W0:Y:S08]  /*0020*/  S2UR UR4, SR_CTAID.X ;  /* 0x00000000000479c3 */ /* 0x000e300000002500 */
[----:B------:R-:W0:Y:S08]  /*0030*/  LDC R5, c[0x0][0x360] ;  /* 0x0000d800ff057b82 */ /* 0x000e300000000800 */
[----:B------:R-:W1:Y:S01]  /*0040*/  LDC.64 R2, c[0x0][0x380] ;  /* 0x0000e000ff027b82 */ /* 0x000e620000000a00 */
[----:B0-----:R-:W-:Y:S01]  /*0050*/  IMAD R5, R5, UR4, R0 ;  /* 0x0000000405057c24 */ /* 0x001fe2000f8e0200 */
[----:B------:R-:W0:Y:S04]  /*0060*/  LDCU.64 UR4, c[0x0][0x358] ;  /* 0x00006b00ff0477ac */ /* 0x000e280008000a00 */
[C---:B------:R-:W-:Y:S01]  /*0070*/  LOP3.LUT R0, R5.reuse, 0x1, RZ, 0xc0, !PT ;  /* 0x0000000105007812 */ /* 0x040fe200078ec0ff */
[----:B-1----:R-:W-:-:S03]  /*0080*/  IMAD.WIDE R2, R5, 0x4, R2 ;  /* 0x0000000405027825 */ /* 0x002fc600078e0202 */
[----:B------:R-:W-:Y:S01]  /*0090*/  ISETP.NE.U32.AND P0, PT, R0, 0x1, PT ;  /* 0x000000010000780c */ /* 0x000fe20003f05070 */
[----:B------:R-:W-:-:S05]  /*00a0*/  HFMA2 R0, -RZ, RZ, 3.640625, 0 ;  /* 0x43480000ff007431 */ /* 0x000fca00000001ff */
[----:B------:R-:W-:-:S05]  /*00b0*/  FSEL R5, R0, 100, !P0 ;  /* 0x42c8000000057808 */ /* 0x000fca0004000000 */
[----:B0-----:R-:W-:Y:S01]  /*00c0*/  STG.E desc[UR4][R2.64], R5 ;  /* 0x0000000502007986 */ /* 0x001fe2000c101904 */
[----:B------:R-:W-:Y:S05]  /*00d0*/  EXIT ;  /* 0x000000000000794d */ /* 0x000fea0003800000 */
.L_x_1:
        /* <DEDUP_REMOVED lines=10> */
.L_x_6:


//--------------------- .text._Z12math_kernel1Pf  --------------------------
	.section	.text._Z12math_kernel1Pf,"ax",@progbits
	.align	128
        .global         _Z12math_kernel1Pf
        .type           _Z12math_kernel1Pf,@function
        .size           _Z12math_kernel1Pf,(.L_x_7 - _Z12math_kernel1Pf)
        .other          _Z12math_kernel1Pf,@"STO_CUDA_ENTRY STV_DEFAULT"
_Z12math_kernel1Pf:
.text._Z12math_kernel1Pf:
[----:B------:R-:W-:Y:S01]  /*0000*/  LDC R1, c[0x0][0x37c] ;  /* 0x0000df00ff017b82 */ /* 0x000fe20000000800 */
[----:B------:R-:W0:Y:S07]  /*0010*/  S2R R0, SR_TID.X ;  /* 0x0000000000007919 */ /* 0x000e2e0000002100 */
[----:B------:R-:W0:Y:S08]  /*0020*/  S2UR UR4, SR_CTAID.X ;  /* 0x00000000000479c3 */ /* 0x000e300000002500 */
[----:B------:R-:W0:Y:S08]  /*0030*/  LDC R5, c[0x0][0x360] ;  /* 0x0000d800ff057b82 */ /* 0x000e300000000800 */
[----:B------:R-:W1:Y:S01]  /*0040*/  LDC.64 R2, c[0x0][0x380] ;  /* 0x0000e000ff027b82 */ /* 0x000e620000000a00 */
[----:B0-----:R-:W-:Y:S01]  /*0050*/  IMAD R5, R5, UR4, R0 ;  /* 0x0000000405057c24 */ /* 0x001fe2000f8e0200 */
[----:B------:R-:W0:Y:S04]  /*0060*/  LDCU.64 UR4, c[0x0][0x358] ;  /* 0x00006b00ff0477ac */ /* 0x000e280008000a00 */
[----:B------:R-:W-:Y:S01]  /*0070*/  SHF.R.S32.HI R0, RZ, 0x1f, R5 ;  /* 0x0000001fff007819 */ /* 0x000fe20000011405 */
[----:B-1----:R-:W-:-:S03]  /*0080*/  IMAD.WIDE R2, R5, 0x4, R2 ;  /* 0x0000000405027825 */ /* 0x002fc600078e0202 */
[----:B------:R-:W-:-:S04]  /*0090*/  LEA.HI R0, R0, R5, RZ, 0x5 ;  /* 0x0000000500007211 */ /* 0x000fc800078f28ff */
[----:B------:R-:W-:-:S04]  /*00a0*/  SHF.R.U32.HI R0, RZ, 0x5, R0 ;  /* 0x00000005ff007819 */ /* 0x000fc80000011600 */
[----:B------:R-:W-:-:S04]  /*00b0*/  LOP3.LUT R0, R0, 0x1, RZ, 0xc0, !PT ;  /* 0x0000000100007812 */ /* 0x000fc800078ec0ff */
[----:B------:R-:W-:Y:S01]  /*00c0*/  ISETP.NE.U32.AND P0, PT, R0, 0x1, PT ;  /* 0x000000010000780c */ /* 0x000fe20003f05070 */
[----:B------:R-:W-:-:S05]  /*00d0*/  IMAD.MOV.U32 R0, RZ, RZ, 0x43480000 ;  /* 0x43480000ff007424 */ /* 0x000fca00078e00ff */
[----:B------:R-:W-:-:S05]  /*00e0*/  FSEL R5, R0, 100, !P0 ;  /* 0x42c8000000057808 */ /* 0x000fca0004000000 */
[----:B0-----:R-:W-:Y:S01]  /*00f0*/  STG.E desc[UR4][R2.64], R5 ;  /* 0x0000000502007986 */ /* 0x001fe2000c101904 */
[----:B------:R-:W-:Y:S05]  /*0100*/  EXIT ;  /* 0x000000000000794d */ /* 0x000fea0003800000 */
.L_x_2:
        /* <DEDUP_REMOVED lines=15> */
.L_x_7:


//--------------------- .text._Z12math_kernel0Pf  --------------------------
	.section	.text._Z12math_kernel0Pf,"ax",@progbits
	.align	128
        .global         _Z12math_kernel0Pf
        .type           _Z12math_kernel0Pf,@function
        .size           _Z12math_kernel0Pf,(.L_x_8 - _Z12math_kernel0Pf)
        .other          _Z12math_kernel0Pf,@"STO_CUDA_ENTRY STV_DEFAULT"
_Z12math_kernel0Pf:
.text._Z12math_kernel0Pf:
        /* <DEDUP_REMOVED lines=14> */
.L_x_3:
        /* <DEDUP_REMOVED lines=10> */
.L_x_8:


//--------------------- .text._Z6warmupPf         --------------------------
	.section	.text._Z6warmupPf,"ax",@progbits
	.align	128
        .global         _Z6warmupPf
        .type           _Z6warmupPf,@function
        .size           _Z6warmupPf,(.L_x_9 - _Z6warmupPf)
        .other          _Z6warmupPf,@"STO_CUDA_ENTRY STV_DEFAULT"
_Z6warmupPf:
.text._Z6warmupPf:
        /* <DEDUP_REMOVED lines=17> */
.L_x_4:
        /* <DEDUP_REMOVED lines=15> */
.L_x_9:


//--------------------- .nv.shared.reserved.0     --------------------------
	.section	.nv.shared.reserved.0,"aw",@nobits
	.weak		__nv_reservedSMEM_offset_0_alias
	.size		__nv_reservedSMEM_offset_0_alias, 0, 64
	.other		__nv_reservedSMEM_offset_0_alias,@"STO_CUDA_RESERVED_SHARED STV_DEFAULT"
__nv_reservedSMEM_offset_0_alias:
	.zero		0
	.zero		64


//--------------------- .nv.constant0._Z12math_kernel3Pf --------------------------
	.section	.nv.constant0._Z12math_kernel3Pf,"a",@progbits
	.sectionflags	@""
	.align	4
.nv.constant0._Z12math_kernel3Pf:
	.zero		904


//--------------------- .nv.constant0._Z12math_kernel2Pf --------------------------
	.section	.nv.constant0._Z12math_kernel2Pf,"a",@progbits
	.sectionflags	@""
	.align	4
.nv.constant0._Z12math_kernel2Pf:
	.zero		904


//--------------------- .nv.constant0._Z12math_kernel1Pf --------------------------
	.section	.nv.constant0._Z12math_kernel1Pf,"a",@progbits
	.sectionflags	@""
	.align	4
.nv.constant0._Z12math_kernel1Pf:
	.zero		904


//--------------------- .nv.constant0._Z12math_kernel0Pf --------------------------
	.section	.nv.constant0._Z12math_kernel0Pf,"a",@progbits
	.sectionflags	@""
	.align	4
.nv.constant0._Z12math_kernel0Pf:
	.zero		904


//--------------------- .nv.constant0._Z6warmupPf --------------------------
	.section	.nv.constant0._Z6warmupPf,"a",@progbits
	.sectionflags	@""
	.align	4
.nv.constant0._Z6warmupPf:
	.zero		904


//--------------------- SYMBOLS --------------------------

	.type		.nv.reservedSmem.offset0,@object
	.size		.nv.reservedSmem.offset0,0x4
